//
// Generated by NVIDIA NVVM Compiler
//
// Compiler Build ID: CL-36424714
// Cuda compilation tools, release 13.0, V13.0.88
// Based on NVVM 20.0.0
//

.version 9.0
.target sm_100
.address_size 64

	// .globl	_Z9transposePfS_

.visible .entry _Z9transposePfS_(
	.param .u64 .ptr .align 1 _Z9transposePfS__param_0,
	.param .u64 .ptr .align 1 _Z9transposePfS__param_1
)
{
	.reg .pred 	%p<4>;
	.reg .b32 	%r<19>;
	.reg .b32 	%f<5>;
	.reg .b64 	%rd<15>;

	ld.param.u64 	%rd1, [_Z9transposePfS__param_0];
	ld.param.u64 	%rd2, [_Z9transposePfS__param_1];
	mov.u32 	%r3, %ctaid.x;
	shl.b32 	%r4, %r3, 5;
	mov.u32 	%r5, %tid.x;
	add.s32 	%r1, %r4, %r5;
	mov.u32 	%r6, %ctaid.y;
	shl.b32 	%r7, %r6, 5;
	mov.u32 	%r8, %tid.y;
	add.s32 	%r9, %r7, %r8;
	setp.gt.s32 	%p1, %r1, 2047;
	setp.gt.u32 	%p2, %r9, 2047;
	or.pred  	%p3, %p1, %p2;
	@%p3 bra 	$L__BB0_2;
	mov.u32 	%r10, %nctaid.x;
	shl.b32 	%r11, %r10, 5;
	cvta.to.global.u64 	%rd3, %rd2;
	cvta.to.global.u64 	%rd4, %rd1;
	mad.lo.s32 	%r12, %r1, %r11, %r9;
	mad.lo.s32 	%r13, %r9, %r11, %r1;
	mul.wide.s32 	%rd5, %r13, 4;
	add.s64 	%rd6, %rd3, %rd5;
	ld.global.f32 	%f1, [%rd6];
	mul.wide.s32 	%rd7, %r12, 4;
	add.s64 	%rd8, %rd4, %rd7;
	st.global.f32 	[%rd8], %f1;
	shl.b32 	%r14, %r10, 8;
	add.s32 	%r15, %r13, %r14;
	mul.wide.s32 	%rd9, %r15, 4;
	add.s64 	%rd10, %rd3, %rd9;
	ld.global.f32 	%f2, [%rd10];
	st.global.f32 	[%rd8+32], %f2;
	shl.b32 	%r16, %r10, 9;
	add.s32 	%r17, %r13, %r16;
	mul.wide.s32 	%rd11, %r17, 4;
	add.s64 	%rd12, %rd3, %rd11;
	ld.global.f32 	%f3, [%rd12];
	st.global.f32 	[%rd8+64], %f3;
	add.s32 	%r18, %r17, %r14;
	mul.wide.s32 	%rd13, %r18, 4;
	add.s64 	%rd14, %rd3, %rd13;
	ld.global.f32 	%f4, [%rd14];
	st.global.f32 	[%rd8+96], %f4;
$L__BB0_2:
	ret;

}


// ===== COMPILED SASS (sm_100) =====

	.target	sm_100

	.elftype	@"ET_EXEC"


//--------------------- .note.nv.tkinfo           --------------------------
	.section	.note.nv.tkinfo,"",@"SHT_NOTE"
	.sectionflags	@"SHF_NOTE_NV_TKINFO"
	.tkinfo
        /*0018*/ 	.word	0x00000002
        /*0030*/ 	.string	""
        /*0030*/ 	.string	"ptxas"
        /*0030*/ 	.string	"Cuda compilation tools, release 13.0, V13.0.88"
        /*0030*/ 	.string	"Build cuda_13.0.r13.0/compiler.36424714_0"
        /*0030*/ 	.string	"-arch sm_100 -m 64 "



//--------------------- .note.nv.cuinfo           --------------------------
	.section	.note.nv.cuinfo,"",@"SHT_NOTE"
	.sectionflags	@"SHF_NOTE_NV_CUINFO"
        /*0018*/ 	.short	0x0002
        /*001a*/ 	.short	0x0064
        /*001c*/ 	.short	0x0082
	.zero		2


//--------------------- .nv.info                  --------------------------
	.section	.nv.info,"",@"SHT_CUDA_INFO"
	.align	4


	//----- nvinfo : EIATTR_REGCOUNT
	.align		4
        /*0000*/ 	.byte	0x04, 0x2f
        /*0002*/ 	.short	(.L_1 - .L_0)
	.align		4
.L_0:
        /*0004*/ 	.word	index@(_Z9transposePfS_)
        /*0008*/ 	.word	0x00000010


	//----- nvinfo : EIATTR_FRAME_SIZE
	.align		4
.L_1:
        /*000c*/ 	.byte	0x04, 0x11
        /*000e*/ 	.short	(.L_3 - .L_2)
	.align		4
.L_2:
        /*0010*/ 	.word	index@(_Z9transposePfS_)
        /*0014*/ 	.word	0x00000000


	//----- nvinfo : EIATTR_MIN_STACK_SIZE
	.align		4
.L_3:
        /*0018*/ 	.byte	0x04, 0x12
        /*001a*/ 	.short	(.L_5 - .L_4)
	.align		4
.L_4:
        /*001c*/ 	.word	index@(_Z9transposePfS_)
        /*0020*/ 	.word	0x00000000
.L_5:


//--------------------- .nv.compat                --------------------------
	.section	.nv.compat,"",@"SHT_CUDA_COMPAT_INFO"
	.align	4
        /*0000*/ 	.byte	0x02, 0x09, 0x00, 0x00, 0x02, 0x02, 0x01, 0x00, 0x02, 0x05, 0x05, 0x00, 0x03, 0x07, 0x01, 0x01
        /*0010*/ 	.byte	0x02, 0x03, 0x00, 0x00, 0x02, 0x06, 0x01, 0x00, 0x04, 0x0b, 0x08, 0x00, 0x09, 0x00, 0x00, 0x00
        /*0020*/ 	.byte	0x00, 0x00, 0x00, 0x00


//--------------------- .nv.info._Z9transposePfS_ --------------------------
	.section	.nv.info._Z9transposePfS_,"",@"SHT_CUDA_INFO"
	.sectionflags	@""
	.align	4


	//----- nvinfo : EIATTR_CUDA_API_VERSION
	.align		4
        /*0000*/ 	.byte	0x04, 0x37
        /*0002*/ 	.short	(.L_7 - .L_6)
.L_6:
        /*0004*/ 	.word	0x00000082


	//----- nvinfo : EIATTR_KPARAM_INFO
	.align		4
.L_7:
        /*0008*/ 	.byte	0x04, 0x17
        /*000a*/ 	.short	(.L_9 - .L_8)
.L_8:
        /*000c*/ 	.word	0x00000000
        /*0010*/ 	.short	0x0001
        /*0012*/ 	.short	0x0008
        /*0014*/ 	.byte	0x00, 0xf5, 0x21, 0x00


	//----- nvinfo : EIATTR_KPARAM_INFO
	.align		4
.L_9:
        /*0018*/ 	.byte	0x04, 0x17
        /*001a*/ 	.short	(.L_11 - .L_10)
.L_10:
        /*001c*/ 	.word	0x00000000
        /*0020*/ 	.short	0x0000
        /*0022*/ 	.short	0x0000
        /*0024*/ 	.byte	0x00, 0xf5, 0x21, 0x00


	//----- nvinfo : EIATTR_SPARSE_MMA_MASK
	.align		4
.L_11:
        /*0028*/ 	.byte	0x03, 0x50
        /*002a*/ 	.short	0x0000


	//----- nvinfo : EIATTR_MAXREG_COUNT
	.align		4
        /*002c*/ 	.byte	0x03, 0x1b
        /*002e*/ 	.short	0x00ff


	//----- nvinfo : EIATTR_MERCURY_ISA_VERSION
	.align		4
        /*0030*/ 	.byte	0x03, 0x5f
        /*0032*/ 	.short	0x0101


	//----- nvinfo : EIATTR_VRC_CTA_INIT_COUNT
	.align		4
        /*0034*/ 	.byte	0x02, 0x4a
	.zero		1
	.zero		1


	//----- nvinfo : EIATTR_EXIT_INSTR_OFFSETS
	.align		4
        /*0038*/ 	.byte	0x04, 0x1c
        /*003a*/ 	.short	(.L_13 - .L_12)


	//   ....[0]....
.L_12:
        /*003c*/ 	.word	0x00000090


	//   ....[1]....
        /*0040*/ 	.word	0x00000210


	//----- nvinfo : EIATTR_CBANK_PARAM_SIZE
	.align		4
.L_13:
        /*0044*/ 	.byte	0x03, 0x19
        /*0046*/ 	.short	0x0010


	//----- nvinfo : EIATTR_PARAM_CBANK
	.align		4
        /*0048*/ 	.byte	0x04, 0x0a
        /*004a*/ 	.short	(.L_15 - .L_14)
	.align		4
.L_14:
        /*004c*/ 	.word	index@(.nv.constant0._Z9transposePfS_)
        /*0050*/ 	.short	0x0380
        /*0052*/ 	.short	0x0010


	//----- nvinfo : EIATTR_SW_WAR
	.align		4
.L_15:
        /*0054*/ 	.byte	0x04, 0x36
        /*0056*/ 	.short	(.L_17 - .L_16)
.L_16:
        /*0058*/ 	.word	0x00000008
.L_17:


//--------------------- .nv.callgraph             --------------------------
	.section	.nv.callgraph,"",@"SHT_CUDA_CALLGRAPH"
	.align	4
	.sectionentsize	8
	.align		4
        /*0000*/ 	.word	0x00000000
	.align		4
        /*0004*/ 	.word	0xffffffff
	.align		4
        /*0008*/ 	.word	0x00000000
	.align		4
        /*000c*/ 	.word	0xfffffffe
	.align		4
        /*0010*/ 	.word	0x00000000
	.align		4
        /*0014*/ 	.word	0xfffffffd
	.align		4
        /*0018*/ 	.word	0x00000000
	.align		4
        /*001c*/ 	.word	0xfffffffc


//--------------------- .text._Z9transposePfS_    --------------------------
	.section	.text._Z9transposePfS_,"ax",@progbits
	.align	128
        .global         _Z9transposePfS_
        .type           _Z9transposePfS_,@function
        .size           _Z9transposePfS_,(.L_x_1 - _Z9transposePfS_)
        .other          _Z9transposePfS_,@"STO_CUDA_ENTRY STV_DEFAULT"
_Z9transposePfS_:
.text._Z9transposePfS_:
[----:B------:R-:W-:Y:S01]  /*0000*/  LDC R1, c[0x0][0x37c] ;  /* 0x0000df00ff017b82 */ /* 0x000fe20000000800 */
[----:B------:R-:W0:Y:S01]  /*0010*/  S2R R9, SR_CTAID.Y ;  /* 0x0000000000097919 */ /* 0x000e220000002600 */
[----:B------:R-:W0:Y:S01]  /*0020*/  S2R R2, SR_TID.Y ;  /* 0x0000000000027919 */ /* 0x000e220000002200 */
[----:B------:R-:W1:Y:S01]  /*0030*/  S2R R0, SR_CTAID.X ;  /* 0x0000000000007919 */ /* 0x000e620000002500 */
[----:B------:R-:W1:Y:S01]  /*0040*/  S2R R3, SR_TID.X ;  /* 0x0000000000037919 */ /* 0x000e620000002100 */
[----:B0-----:R-:W-:-:S04]  /*0050*/  LEA R9, R9, R2, 0x5 ;  /* 0x0000000209097211 */ /* 0x001fc800078e28ff */
[----:B------:R-:W-:Y:S02]  /*0060*/  ISETP.GT.U32.AND P0, PT, R9, 0x7ff, PT ;  /* 0x000007ff0900780c */ /* 0x000fe40003f04070 */
[----:B-1----:R-:W-:-:S04]  /*0070*/  LEA R0, R0, R3, 0x5 ;  /* 0x0000000300007211 */ /* 0x002fc800078e28ff */
[----:B------:R-:W-:-:S13]  /*0080*/  ISETP.GT.OR P0, PT, R0, 0x7ff, P0 ;  /* 0x000007ff0000780c */ /* 0x000fda0000704670 */
[----:B------:R-:W-:Y:S05]  /*0090*/  @P0 EXIT ;  /* 0x000000000000094d */ /* 0x000fea0003800000 */
[----:B------:R-:W0:Y:S01]  /*00a0*/  LDC R12, c[0x0][0x370] ;  /* 0x0000dc00ff0c7b82 */ /* 0x000e220000000800 */
[----:B------:R-:W1:Y:S07]  /*00b0*/  LDCU.64 UR4, c[0x0][0x358] ;  /* 0x00006b00ff0477ac */ /* 0x000e6e0008000a00 */
[----:B------:R-:W2:Y:S08]  /*00c0*/  LDC.64 R2, c[0x0][0x388] ;  /* 0x0000e200ff027b82 */ /* 0x000eb00000000a00 */
[----:B------:R-:W3:Y:S01]  /*00d0*/  LDC.64 R6, c[0x0][0x380] ;  /* 0x0000e000ff067b82 */ /* 0x000ee20000000a00 */
[----:B0-----:R-:W-:-:S05]  /*00e0*/  SHF.L.U32 R8, R12, 0x5, RZ ;  /* 0x000000050c087819 */ /* 0x001fca00000006ff */
[----:B------:R-:W-:-:S04]  /*00f0*/  IMAD R11, R9, R8, R0 ;  /* 0x00000008090b7224 */ /* 0x000fc800078e0200 */
[----:B--2---:R-:W-:-:S06]  /*0100*/  IMAD.WIDE R4, R11, 0x4, R2 ;  /* 0x000000040b047825 */ /* 0x004fcc00078e0202 */
[----:B-1----:R-:W2:Y:S01]  /*0110*/  LDG.E R5, desc[UR4][R4.64] ;  /* 0x0000000404057981 */ /* 0x002ea2000c1e1900 */
[----:B------:R-:W-:Y:S01]  /*0120*/  IMAD R9, R0, R8, R9 ;  /* 0x0000000800097224 */ /* 0x000fe200078e0209 */
[----:B------:R-:W-:-:S03]  /*0130*/  LEA R13, R12, R11, 0x8 ;  /* 0x0000000b0c0d7211 */ /* 0x000fc600078e40ff */
[----:B---3--:R-:W-:-:S04]  /*0140*/  IMAD.WIDE R6, R9, 0x4, R6 ;  /* 0x0000000409067825 */ /* 0x008fc800078e0206 */
[----:B------:R-:W-:Y:S01]  /*0150*/  IMAD.WIDE R8, R13, 0x4, R2 ;  /* 0x000000040d087825 */ /* 0x000fe200078e0202 */
[----:B--2---:R-:W-:Y:S05]  /*0160*/  STG.E desc[UR4][R6.64], R5 ;  /* 0x0000000506007986 */ /* 0x004fea000c101904 */
[----:B------:R-:W2:Y:S01]  /*0170*/  LDG.E R9, desc[UR4][R8.64] ;  /* 0x0000000408097981 */ /* 0x000ea2000c1e1900 */
[----:B------:R-:W-:-:S05]  /*0180*/  LEA R13, R12, R11, 0x9 ;  /* 0x0000000b0c0d7211 */ /* 0x000fca00078e48ff */
[--C-:B------:R-:W-:Y:S01]  /*0190*/  IMAD.WIDE R10, R13, 0x4, R2.reuse ;  /* 0x000000040d0a7825 */ /* 0x100fe200078e0202 */
[----:B------:R-:W-:Y:S01]  /*01a0*/  LEA R13, R12, R13, 0x8 ;  /* 0x0000000d0c0d7211 */ /* 0x000fe200078e40ff */
[----:B--2---:R-:W-:Y:S04]  /*01b0*/  STG.E desc[UR4][R6.64+0x20], R9 ;  /* 0x0000200906007986 */ /* 0x004fe8000c101904 */
[----:B------:R-:W2:Y:S01]  /*01c0*/  LDG.E R11, desc[UR4][R10.64] ;  /* 0x000000040a0b7981 */ /* 0x000ea2000c1e1900 */
[----:B------:R-:W-:-:S03]  /*01d0*/  IMAD.WIDE R2, R13, 0x4, R2 ;  /* 0x000000040d027825 */ /* 0x000fc600078e0202 */
[----:B--2---:R-:W-:Y:S04]  /*01e0*/  STG.E desc[UR4][R6.64+0x40], R11 ;  /* 0x0000400b06007986 */ /* 0x004fe8000c101904 */
[----:B------:R-:W2:Y:S04]  /*01f0*/  LDG.E R3, desc[UR4][R2.64] ;  /* 0x0000000402037981 */ /* 0x000ea8000c1e1900 */
[----:B--2---:R-:W-:Y:S01]  /*0200*/  STG.E desc[UR4][R6.64+0x60], R3 ;  /* 0x0000600306007986 */ /* 0x004fe2000c101904 */
[----:B------:R-:W-:Y:S05]  /*0210*/  EXIT ;  /* 0x000000000000794d */ /* 0x000fea0003800000 */
.L_x_0:
[----:B------:R-:W-:-:S00]  /*0220*/  BRA `(.L_x_0) ;  /* 0xfffffffc00fc7947 */ /* 0x000fc0000383ffff */
[----:B------:R-:W-:-:S00]  /*0230*/  NOP ;  /* 0x0000000000007918 */ /* 0x000fc00000000000 */
        /* <DEDUP_REMOVED lines=12> */
.L_x_1:


//--------------------- .nv.shared.reserved.0     --------------------------
	.section	.nv.shared.reserved.0,"aw",@nobits
	.weak		__nv_reservedSMEM_offset_0_alias
	.size		__nv_reservedSMEM_offset_0_alias, 0, 64
	.other		__nv_reservedSMEM_offset_0_alias,@"STO_CUDA_RESERVED_SHARED STV_DEFAULT"
__nv_reservedSMEM_offset_0_alias:
	.zero		0
	.zero		64


//--------------------- .nv.constant0._Z9transposePfS_ --------------------------
	.section	.nv.constant0._Z9transposePfS_,"a",@progbits
	.sectionflags	@""
	.align	4
.nv.constant0._Z9transposePfS_:
	.zero		912


//--------------------- SYMBOLS --------------------------

	.type		.nv.reservedSmem.offset0,@object
	.size		.nv.reservedSmem.offset0,0x4
